//
// Generated by NVIDIA NVVM Compiler
//
// Compiler Build ID: CL-36424714
// Cuda compilation tools, release 13.0, V13.0.88
// Based on NVVM 20.0.0
//

.version 9.0
.target sm_100
.address_size 64

	// .globl	_Z9helloCUDAv
.extern .func  (.param .b32 func_retval0) vprintf
(
	.param .b64 vprintf_param_0,
	.param .b64 vprintf_param_1
)
;
.global .align 1 .b8 $str[14] = {72, 101, 108, 108, 111, 44, 32, 67, 85, 68, 65, 33, 10};

.visible .entry _Z9helloCUDAv()
{
	.reg .b32 	%r<3>;
	.reg .b64 	%rd<3>;

	mov.u64 	%rd1, $str;
	cvta.global.u64 	%rd2, %rd1;
	{ // callseq 0, 0
	.param .b64 param0;
	st.param.b64 	[param0], %rd2;
	.param .b64 param1;
	st.param.b64 	[param1], 0;
	.param .b32 retval0;
	call.uni (retval0), 
	vprintf, 
	(
	param0, 
	param1
	);
	ld.param.b32 	%r1, [retval0];
	} // callseq 0
	ret;

}
	// .globl	_Z16vector_add_plainPfS_S_i
.visible .entry _Z16vector_add_plainPfS_S_i(
	.param .u64 .ptr .align 1 _Z16vector_add_plainPfS_S_i_param_0,
	.param .u64 .ptr .align 1 _Z16vector_add_plainPfS_S_i_param_1,
	.param .u64 .ptr .align 1 _Z16vector_add_plainPfS_S_i_param_2,
	.param .u32 _Z16vector_add_plainPfS_S_i_param_3
)
{
	.reg .pred 	%p<10>;
	.reg .b32 	%r<23>;
	.reg .b32 	%f<88>;
	.reg .b64 	%rd<40>;

	ld.param.u64 	%rd22, [_Z16vector_add_plainPfS_S_i_param_0];
	ld.param.u64 	%rd23, [_Z16vector_add_plainPfS_S_i_param_1];
	ld.param.u64 	%rd24, [_Z16vector_add_plainPfS_S_i_param_2];
	ld.param.u32 	%r16, [_Z16vector_add_plainPfS_S_i_param_3];
	cvta.to.global.u64 	%rd1, %rd22;
	cvta.to.global.u64 	%rd2, %rd24;
	cvta.to.global.u64 	%rd3, %rd23;
	setp.lt.s32 	%p1, %r16, 1;
	@%p1 bra 	$L__BB1_13;
	and.b32  	%r1, %r16, 15;
	setp.lt.u32 	%p2, %r16, 16;
	mov.b32 	%r20, 0;
	@%p2 bra 	$L__BB1_4;
	and.b32  	%r20, %r16, 2147483632;
	neg.s32 	%r18, %r20;
	add.s64 	%rd36, %rd3, 32;
	add.s64 	%rd35, %rd2, 32;
	add.s64 	%rd34, %rd1, 32;
$L__BB1_3:
	.pragma "nounroll";
	ld.global.f32 	%f1, [%rd36+-32];
	ld.global.f32 	%f2, [%rd35+-32];
	add.f32 	%f3, %f1, %f2;
	st.global.f32 	[%rd34+-32], %f3;
	ld.global.f32 	%f4, [%rd36+-28];
	ld.global.f32 	%f5, [%rd35+-28];
	add.f32 	%f6, %f4, %f5;
	st.global.f32 	[%rd34+-28], %f6;
	ld.global.f32 	%f7, [%rd36+-24];
	ld.global.f32 	%f8, [%rd35+-24];
	add.f32 	%f9, %f7, %f8;
	st.global.f32 	[%rd34+-24], %f9;
	ld.global.f32 	%f10, [%rd36+-20];
	ld.global.f32 	%f11, [%rd35+-20];
	add.f32 	%f12, %f10, %f11;
	st.global.f32 	[%rd34+-20], %f12;
	ld.global.f32 	%f13, [%rd36+-16];
	ld.global.f32 	%f14, [%rd35+-16];
	add.f32 	%f15, %f13, %f14;
	st.global.f32 	[%rd34+-16], %f15;
	ld.global.f32 	%f16, [%rd36+-12];
	ld.global.f32 	%f17, [%rd35+-12];
	add.f32 	%f18, %f16, %f17;
	st.global.f32 	[%rd34+-12], %f18;
	ld.global.f32 	%f19, [%rd36+-8];
	ld.global.f32 	%f20, [%rd35+-8];
	add.f32 	%f21, %f19, %f20;
	st.global.f32 	[%rd34+-8], %f21;
	ld.global.f32 	%f22, [%rd36+-4];
	ld.global.f32 	%f23, [%rd35+-4];
	add.f32 	%f24, %f22, %f23;
	st.global.f32 	[%rd34+-4], %f24;
	ld.global.f32 	%f25, [%rd36];
	ld.global.f32 	%f26, [%rd35];
	add.f32 	%f27, %f25, %f26;
	st.global.f32 	[%rd34], %f27;
	ld.global.f32 	%f28, [%rd36+4];
	ld.global.f32 	%f29, [%rd35+4];
	add.f32 	%f30, %f28, %f29;
	st.global.f32 	[%rd34+4], %f30;
	ld.global.f32 	%f31, [%rd36+8];
	ld.global.f32 	%f32, [%rd35+8];
	add.f32 	%f33, %f31, %f32;
	st.global.f32 	[%rd34+8], %f33;
	ld.global.f32 	%f34, [%rd36+12];
	ld.global.f32 	%f35, [%rd35+12];
	add.f32 	%f36, %f34, %f35;
	st.global.f32 	[%rd34+12], %f36;
	ld.global.f32 	%f37, [%rd36+16];
	ld.global.f32 	%f38, [%rd35+16];
	add.f32 	%f39, %f37, %f38;
	st.global.f32 	[%rd34+16], %f39;
	ld.global.f32 	%f40, [%rd36+20];
	ld.global.f32 	%f41, [%rd35+20];
	add.f32 	%f42, %f40, %f41;
	st.global.f32 	[%rd34+20], %f42;
	ld.global.f32 	%f43, [%rd36+24];
	ld.global.f32 	%f44, [%rd35+24];
	add.f32 	%f45, %f43, %f44;
	st.global.f32 	[%rd34+24], %f45;
	ld.global.f32 	%f46, [%rd36+28];
	ld.global.f32 	%f47, [%rd35+28];
	add.f32 	%f48, %f46, %f47;
	st.global.f32 	[%rd34+28], %f48;
	add.s32 	%r18, %r18, 16;
	add.s64 	%rd36, %rd36, 64;
	add.s64 	%rd35, %rd35, 64;
	add.s64 	%rd34, %rd34, 64;
	setp.ne.s32 	%p3, %r18, 0;
	@%p3 bra 	$L__BB1_3;
$L__BB1_4:
	setp.eq.s32 	%p4, %r1, 0;
	@%p4 bra 	$L__BB1_13;
	and.b32  	%r7, %r16, 7;
	setp.lt.u32 	%p5, %r1, 8;
	@%p5 bra 	$L__BB1_7;
	mul.wide.u32 	%rd25, %r20, 4;
	add.s64 	%rd26, %rd3, %rd25;
	ld.global.f32 	%f49, [%rd26];
	add.s64 	%rd27, %rd2, %rd25;
	ld.global.f32 	%f50, [%rd27];
	add.f32 	%f51, %f49, %f50;
	add.s64 	%rd28, %rd1, %rd25;
	st.global.f32 	[%rd28], %f51;
	ld.global.f32 	%f52, [%rd26+4];
	ld.global.f32 	%f53, [%rd27+4];
	add.f32 	%f54, %f52, %f53;
	st.global.f32 	[%rd28+4], %f54;
	ld.global.f32 	%f55, [%rd26+8];
	ld.global.f32 	%f56, [%rd27+8];
	add.f32 	%f57, %f55, %f56;
	st.global.f32 	[%rd28+8], %f57;
	ld.global.f32 	%f58, [%rd26+12];
	ld.global.f32 	%f59, [%rd27+12];
	add.f32 	%f60, %f58, %f59;
	st.global.f32 	[%rd28+12], %f60;
	ld.global.f32 	%f61, [%rd26+16];
	ld.global.f32 	%f62, [%rd27+16];
	add.f32 	%f63, %f61, %f62;
	st.global.f32 	[%rd28+16], %f63;
	ld.global.f32 	%f64, [%rd26+20];
	ld.global.f32 	%f65, [%rd27+20];
	add.f32 	%f66, %f64, %f65;
	st.global.f32 	[%rd28+20], %f66;
	ld.global.f32 	%f67, [%rd26+24];
	ld.global.f32 	%f68, [%rd27+24];
	add.f32 	%f69, %f67, %f68;
	st.global.f32 	[%rd28+24], %f69;
	ld.global.f32 	%f70, [%rd26+28];
	ld.global.f32 	%f71, [%rd27+28];
	add.f32 	%f72, %f70, %f71;
	st.global.f32 	[%rd28+28], %f72;
	add.s32 	%r20, %r20, 8;
$L__BB1_7:
	setp.eq.s32 	%p6, %r7, 0;
	@%p6 bra 	$L__BB1_13;
	and.b32  	%r10, %r16, 3;
	setp.lt.u32 	%p7, %r7, 4;
	@%p7 bra 	$L__BB1_10;
	mul.wide.u32 	%rd29, %r20, 4;
	add.s64 	%rd30, %rd3, %rd29;
	ld.global.f32 	%f73, [%rd30];
	add.s64 	%rd31, %rd2, %rd29;
	ld.global.f32 	%f74, [%rd31];
	add.f32 	%f75, %f73, %f74;
	add.s64 	%rd32, %rd1, %rd29;
	st.global.f32 	[%rd32], %f75;
	ld.global.f32 	%f76, [%rd30+4];
	ld.global.f32 	%f77, [%rd31+4];
	add.f32 	%f78, %f76, %f77;
	st.global.f32 	[%rd32+4], %f78;
	ld.global.f32 	%f79, [%rd30+8];
	ld.global.f32 	%f80, [%rd31+8];
	add.f32 	%f81, %f79, %f80;
	st.global.f32 	[%rd32+8], %f81;
	ld.global.f32 	%f82, [%rd30+12];
	ld.global.f32 	%f83, [%rd31+12];
	add.f32 	%f84, %f82, %f83;
	st.global.f32 	[%rd32+12], %f84;
	add.s32 	%r20, %r20, 4;
$L__BB1_10:
	setp.eq.s32 	%p8, %r10, 0;
	@%p8 bra 	$L__BB1_13;
	mul.wide.u32 	%rd33, %r20, 4;
	add.s64 	%rd39, %rd1, %rd33;
	add.s64 	%rd38, %rd2, %rd33;
	add.s64 	%rd37, %rd3, %rd33;
	neg.s32 	%r22, %r10;
$L__BB1_12:
	.pragma "nounroll";
	ld.global.f32 	%f85, [%rd37];
	ld.global.f32 	%f86, [%rd38];
	add.f32 	%f87, %f85, %f86;
	st.global.f32 	[%rd39], %f87;
	add.s64 	%rd39, %rd39, 4;
	add.s64 	%rd38, %rd38, 4;
	add.s64 	%rd37, %rd37, 4;
	add.s32 	%r22, %r22, 1;
	setp.ne.s32 	%p9, %r22, 0;
	@%p9 bra 	$L__BB1_12;
$L__BB1_13:
	ret;

}
	// .globl	_Z10vector_addPfS_S_i
.visible .entry _Z10vector_addPfS_S_i(
	.param .u64 .ptr .align 1 _Z10vector_addPfS_S_i_param_0,
	.param .u64 .ptr .align 1 _Z10vector_addPfS_S_i_param_1,
	.param .u64 .ptr .align 1 _Z10vector_addPfS_S_i_param_2,
	.param .u32 _Z10vector_addPfS_S_i_param_3
)
{
	.reg .pred 	%p<2>;
	.reg .b32 	%r<6>;
	.reg .b32 	%f<4>;
	.reg .b64 	%rd<11>;

	ld.param.u64 	%rd1, [_Z10vector_addPfS_S_i_param_0];
	ld.param.u64 	%rd2, [_Z10vector_addPfS_S_i_param_1];
	ld.param.u64 	%rd3, [_Z10vector_addPfS_S_i_param_2];
	ld.param.u32 	%r2, [_Z10vector_addPfS_S_i_param_3];
	mov.u32 	%r3, %ctaid.x;
	mov.u32 	%r4, %ntid.x;
	mov.u32 	%r5, %tid.x;
	mad.lo.s32 	%r1, %r3, %r4, %r5;
	setp.ge.s32 	%p1, %r1, %r2;
	@%p1 bra 	$L__BB2_2;
	cvta.to.global.u64 	%rd4, %rd2;
	cvta.to.global.u64 	%rd5, %rd3;
	cvta.to.global.u64 	%rd6, %rd1;
	mul.wide.s32 	%rd7, %r1, 4;
	add.s64 	%rd8, %rd4, %rd7;
	ld.global.f32 	%f1, [%rd8];
	add.s64 	%rd9, %rd5, %rd7;
	ld.global.f32 	%f2, [%rd9];
	add.f32 	%f3, %f1, %f2;
	add.s64 	%rd10, %rd6, %rd7;
	st.global.f32 	[%rd10], %f3;
$L__BB2_2:
	ret;

}


// ===== COMPILED SASS (sm_100) =====

	.target	sm_100

	.elftype	@"ET_EXEC"


//--------------------- .note.nv.tkinfo           --------------------------
	.section	.note.nv.tkinfo,"",@"SHT_NOTE"
	.sectionflags	@"SHF_NOTE_NV_TKINFO"
	.tkinfo
        /*0018*/ 	.word	0x00000002
        /*0030*/ 	.string	""
        /*0030*/ 	.string	"ptxas"
        /*0030*/ 	.string	"Cuda compilation tools, release 13.0, V13.0.88"
        /*0030*/ 	.string	"Build cuda_13.0.r13.0/compiler.36424714_0"
        /*0030*/ 	.string	"-arch sm_100 -m 64 "



//--------------------- .note.nv.cuinfo           --------------------------
	.section	.note.nv.cuinfo,"",@"SHT_NOTE"
	.sectionflags	@"SHF_NOTE_NV_CUINFO"
        /*0018*/ 	.short	0x0002
        /*001a*/ 	.short	0x0064
        /*001c*/ 	.short	0x0082
	.zero		2


//--------------------- .nv.info                  --------------------------
	.section	.nv.info,"",@"SHT_CUDA_INFO"
	.align	4


	//----- nvinfo : EIATTR_REGCOUNT
	.align		4
        /*0000*/ 	.byte	0x04, 0x2f
        /*0002*/ 	.short	(.L_2 - .L_1)
	.align		4
.L_1:
        /*0004*/ 	.word	index@(_Z9helloCUDAv)
        /*0008*/ 	.word	0x00000018


	//----- nvinfo : EIATTR_FRAME_SIZE
	.align		4
.L_2:
        /*000c*/ 	.byte	0x04, 0x11
        /*000e*/ 	.short	(.L_4 - .L_3)
	.align		4
.L_3:
        /*0010*/ 	.word	index@(_Z9helloCUDAv)
        /*0014*/ 	.word	0x00000000


	//----- nvinfo : EIATTR_REGCOUNT
	.align		4
.L_4:
        /*0018*/ 	.byte	0x04, 0x2f
        /*001a*/ 	.short	(.L_6 - .L_5)
	.align		4
.L_5:
        /*001c*/ 	.word	index@(_Z16vector_add_plainPfS_S_i)
        /*0020*/ 	.word	0x00000014


	//----- nvinfo : EIATTR_FRAME_SIZE
	.align		4
.L_6:
        /*0024*/ 	.byte	0x04, 0x11
        /*0026*/ 	.short	(.L_8 - .L_7)
	.align		4
.L_7:
        /*0028*/ 	.word	index@(_Z16vector_add_plainPfS_S_i)
        /*002c*/ 	.word	0x00000000


	//----- nvinfo : EIATTR_REGCOUNT
	.align		4
.L_8:
        /*0030*/ 	.byte	0x04, 0x2f
        /*0032*/ 	.short	(.L_10 - .L_9)
	.align		4
.L_9:
        /*0034*/ 	.word	index@(_Z10vector_addPfS_S_i)
        /*0038*/ 	.word	0x0000000c


	//----- nvinfo : EIATTR_FRAME_SIZE
	.align		4
.L_10:
        /*003c*/ 	.byte	0x04, 0x11
        /*003e*/ 	.short	(.L_12 - .L_11)
	.align		4
.L_11:
        /*0040*/ 	.word	index@(_Z10vector_addPfS_S_i)
        /*0044*/ 	.word	0x00000000


	//----- nvinfo : EIATTR_MIN_STACK_SIZE
	.align		4
.L_12:
        /*0048*/ 	.byte	0x04, 0x12
        /*004a*/ 	.short	(.L_14 - .L_13)
	.align		4
.L_13:
        /*004c*/ 	.word	index@(_Z10vector_addPfS_S_i)
        /*0050*/ 	.word	0x00000000


	//----- nvinfo : EIATTR_MIN_STACK_SIZE
	.align		4
.L_14:
        /*0054*/ 	.byte	0x04, 0x12
        /*0056*/ 	.short	(.L_16 - .L_15)
	.align		4
.L_15:
        /*0058*/ 	.word	index@(_Z16vector_add_plainPfS_S_i)
        /*005c*/ 	.word	0x00000000


	//----- nvinfo : EIATTR_MIN_STACK_SIZE
	.align		4
.L_16:
        /*0060*/ 	.byte	0x04, 0x12
        /*0062*/ 	.short	(.L_18 - .L_17)
	.align		4
.L_17:
        /*0064*/ 	.word	index@(_Z9helloCUDAv)
        /*0068*/ 	.word	0x00000000
.L_18:


//--------------------- .nv.compat                --------------------------
	.section	.nv.compat,"",@"SHT_CUDA_COMPAT_INFO"
	.align	4
        /*0000*/ 	.byte	0x02, 0x09, 0x00, 0x00, 0x02, 0x02, 0x01, 0x00, 0x02, 0x05, 0x05, 0x00, 0x03, 0x07, 0x01, 0x01
        /*0010*/ 	.byte	0x02, 0x03, 0x00, 0x00, 0x02, 0x06, 0x01, 0x00, 0x04, 0x0b, 0x08, 0x00, 0x09, 0x00, 0x00, 0x00
        /*0020*/ 	.byte	0x00, 0x00, 0x00, 0x00


//--------------------- .nv.info._Z10vector_addPfS_S_i --------------------------
	.section	.nv.info._Z10vector_addPfS_S_i,"",@"SHT_CUDA_INFO"
	.sectionflags	@""
	.align	4


	//----- nvinfo : EIATTR_CUDA_API_VERSION
	.align		4
        /*0000*/ 	.byte	0x04, 0x37
        /*0002*/ 	.short	(.L_20 - .L_19)
.L_19:
        /*0004*/ 	.word	0x00000082


	//----- nvinfo : EIATTR_KPARAM_INFO
	.align		4
.L_20:
        /*0008*/ 	.byte	0x04, 0x17
        /*000a*/ 	.short	(.L_22 - .L_21)
.L_21:
        /*000c*/ 	.word	0x00000000
        /*0010*/ 	.short	0x0003
        /*0012*/ 	.short	0x0018
        /*0014*/ 	.byte	0x00, 0xf0, 0x11, 0x00


	//----- nvinfo : EIATTR_KPARAM_INFO
	.align		4
.L_22:
        /*0018*/ 	.byte	0x04, 0x17
        /*001a*/ 	.short	(.L_24 - .L_23)
.L_23:
        /*001c*/ 	.word	0x00000000
        /*0020*/ 	.short	0x0002
        /*0022*/ 	.short	0x0010
        /*0024*/ 	.byte	0x00, 0xf5, 0x21, 0x00


	//----- nvinfo : EIATTR_KPARAM_INFO
	.align		4
.L_24:
        /*0028*/ 	.byte	0x04, 0x17
        /*002a*/ 	.short	(.L_26 - .L_25)
.L_25:
        /*002c*/ 	.word	0x00000000
        /*0030*/ 	.short	0x0001
        /*0032*/ 	.short	0x0008
        /*0034*/ 	.byte	0x00, 0xf5, 0x21, 0x00


	//----- nvinfo : EIATTR_KPARAM_INFO
	.align		4
.L_26:
        /*0038*/ 	.byte	0x04, 0x17
        /*003a*/ 	.short	(.L_28 - .L_27)
.L_27:
        /*003c*/ 	.word	0x00000000
        /*0040*/ 	.short	0x0000
        /*0042*/ 	.short	0x0000
        /*0044*/ 	.byte	0x00, 0xf5, 0x21, 0x00


	//----- nvinfo : EIATTR_SPARSE_MMA_MASK
	.align		4
.L_28:
        /*0048*/ 	.byte	0x03, 0x50
        /*004a*/ 	.short	0x0000


	//----- nvinfo : EIATTR_MAXREG_COUNT
	.align		4
        /*004c*/ 	.byte	0x03, 0x1b
        /*004e*/ 	.short	0x00ff


	//----- nvinfo : EIATTR_MERCURY_ISA_VERSION
	.align		4
        /*0050*/ 	.byte	0x03, 0x5f
        /*0052*/ 	.short	0x0101


	//----- nvinfo : EIATTR_VRC_CTA_INIT_COUNT
	.align		4
        /*0054*/ 	.byte	0x02, 0x4a
	.zero		1
	.zero		1


	//----- nvinfo : EIATTR_EXIT_INSTR_OFFSETS
	.align		4
        /*0058*/ 	.byte	0x04, 0x1c
        /*005a*/ 	.short	(.L_30 - .L_29)


	//   ....[0]....
.L_29:
        /*005c*/ 	.word	0x00000070


	//   ....[1]....
        /*0060*/ 	.word	0x00000130


	//----- nvinfo : EIATTR_CBANK_PARAM_SIZE
	.align		4
.L_30:
        /*0064*/ 	.byte	0x03, 0x19
        /*0066*/ 	.short	0x001c


	//----- nvinfo : EIATTR_PARAM_CBANK
	.align		4
        /*0068*/ 	.byte	0x04, 0x0a
        /*006a*/ 	.short	(.L_32 - .L_31)
	.align		4
.L_31:
        /*006c*/ 	.word	index@(.nv.constant0._Z10vector_addPfS_S_i)
        /*0070*/ 	.short	0x0380
        /*0072*/ 	.short	0x001c


	//----- nvinfo : EIATTR_SW_WAR
	.align		4
.L_32:
        /*0074*/ 	.byte	0x04, 0x36
        /*0076*/ 	.short	(.L_34 - .L_33)
.L_33:
        /*0078*/ 	.word	0x00000008
.L_34:


//--------------------- .nv.info._Z16vector_add_plainPfS_S_i --------------------------
	.section	.nv.info._Z16vector_add_plainPfS_S_i,"",@"SHT_CUDA_INFO"
	.sectionflags	@""
	.align	4


	//----- nvinfo : EIATTR_CUDA_API_VERSION
	.align		4
        /*0000*/ 	.byte	0x04, 0x37
        /*0002*/ 	.short	(.L_36 - .L_35)
.L_35:
        /*0004*/ 	.word	0x00000082


	//----- nvinfo : EIATTR_KPARAM_INFO
	.align		4
.L_36:
        /*0008*/ 	.byte	0x04, 0x17
        /*000a*/ 	.short	(.L_38 - .L_37)
.L_37:
        /*000c*/ 	.word	0x00000000
        /*0010*/ 	.short	0x0003
        /*0012*/ 	.short	0x0018
        /*0014*/ 	.byte	0x00, 0xf0, 0x11, 0x00


	//----- nvinfo : EIATTR_KPARAM_INFO
	.align		4
.L_38:
        /*0018*/ 	.byte	0x04, 0x17
        /*001a*/ 	.short	(.L_40 - .L_39)
.L_39:
        /*001c*/ 	.word	0x00000000
        /*0020*/ 	.short	0x0002
        /*0022*/ 	.short	0x0010
        /*0024*/ 	.byte	0x00, 0xf5, 0x21, 0x00


	//----- nvinfo : EIATTR_KPARAM_INFO
	.align		4
.L_40:
        /*0028*/ 	.byte	0x04, 0x17
        /*002a*/ 	.short	(.L_42 - .L_41)
.L_41:
        /*002c*/ 	.word	0x00000000
        /*0030*/ 	.short	0x0001
        /*0032*/ 	.short	0x0008
        /*0034*/ 	.byte	0x00, 0xf5, 0x21, 0x00


	//----- nvinfo : EIATTR_KPARAM_INFO
	.align		4
.L_42:
        /*0038*/ 	.byte	0x04, 0x17
        /*003a*/ 	.short	(.L_44 - .L_43)
.L_43:
        /*003c*/ 	.word	0x00000000
        /*0040*/ 	.short	0x0000
        /*0042*/ 	.short	0x0000
        /*0044*/ 	.byte	0x00, 0xf5, 0x21, 0x00


	//----- nvinfo : EIATTR_SPARSE_MMA_MASK
	.align		4
.L_44:
        /*0048*/ 	.byte	0x03, 0x50
        /*004a*/ 	.short	0x0000


	//----- nvinfo : EIATTR_MAXREG_COUNT
	.align		4
        /*004c*/ 	.byte	0x03, 0x1b
        /*004e*/ 	.short	0x00ff


	//----- nvinfo : EIATTR_MERCURY_ISA_VERSION
	.align		4
        /*0050*/ 	.byte	0x03, 0x5f
        /*0052*/ 	.short	0x0101


	//----- nvinfo : EIATTR_VRC_CTA_INIT_COUNT
	.align		4
        /*0054*/ 	.byte	0x02, 0x4a
	.zero		1
	.zero		1


	//----- nvinfo : EIATTR_EXIT_INSTR_OFFSETS
	.align		4
        /*0058*/ 	.byte	0x04, 0x1c
        /*005a*/ 	.short	(.L_46 - .L_45)


	//   ....[0]....
.L_45:
        /*005c*/ 	.word	0x00000030


	//   ....[1]....
        /*0060*/ 	.word	0x00000680


	//   ....[2]....
        /*0064*/ 	.word	0x00000940


	//   ....[3]....
        /*0068*/ 	.word	0x00000b00


	//   ....[4]....
        /*006c*/ 	.word	0x00000ce0


	//----- nvinfo : EIATTR_CBANK_PARAM_SIZE
	.align		4
.L_46:
        /*0070*/ 	.byte	0x03, 0x19
        /*0072*/ 	.short	0x001c


	//----- nvinfo : EIATTR_PARAM_CBANK
	.align		4
        /*0074*/ 	.byte	0x04, 0x0a
        /*0076*/ 	.short	(.L_48 - .L_47)
	.align		4
.L_47:
        /*0078*/ 	.word	index@(.nv.constant0._Z16vector_add_plainPfS_S_i)
        /*007c*/ 	.short	0x0380
        /*007e*/ 	.short	0x001c


	//----- nvinfo : EIATTR_SW_WAR
	.align		4
.L_48:
        /*0080*/ 	.byte	0x04, 0x36
        /*0082*/ 	.short	(.L_50 - .L_49)
.L_49:
        /*0084*/ 	.word	0x00000008
.L_50:


//--------------------- .nv.info._Z9helloCUDAv    --------------------------
	.section	.nv.info._Z9helloCUDAv,"",@"SHT_CUDA_INFO"
	.sectionflags	@""
	.align	4


	//----- nvinfo : EIATTR_CUDA_API_VERSION
	.align		4
        /*0000*/ 	.byte	0x04, 0x37
        /*0002*/ 	.short	(.L_52 - .L_51)
.L_51:
        /*0004*/ 	.word	0x00000082


	//----- nvinfo : EIATTR_SPARSE_MMA_MASK
	.align		4
.L_52:
        /*0008*/ 	.byte	0x03, 0x50
        /*000a*/ 	.short	0x0000


	//----- nvinfo : EIATTR_MAXREG_COUNT
	.align		4
        /*000c*/ 	.byte	0x03, 0x1b
        /*000e*/ 	.short	0x00ff


	//----- nvinfo : EIATTR_EXTERNS
	.align		4
        /*0010*/ 	.byte	0x04, 0x0f
        /*0012*/ 	.short	(.L_54 - .L_53)


	//   ....[0]....
	.align		4
.L_53:
        /*0014*/ 	.word	index@(vprintf)


	//----- nvinfo : EIATTR_MERCURY_ISA_VERSION
	.align		4
.L_54:
        /*0018*/ 	.byte	0x03, 0x5f
        /*001a*/ 	.short	0x0101


	//----- nvinfo : EIATTR_VRC_CTA_INIT_COUNT
	.align		4
        /*001c*/ 	.byte	0x02, 0x4a
	.zero		1
	.zero		1


	//----- nvinfo : EIATTR_SYSCALL_OFFSETS
	.align		4
        /*0020*/ 	.byte	0x04, 0x46
        /*0022*/ 	.short	(.L_56 - .L_55)


	//   ....[0]....
.L_55:
        /*0024*/ 	.word	0x00000080


	//----- nvinfo : EIATTR_EXIT_INSTR_OFFSETS
	.align		4
.L_56:
        /*0028*/ 	.byte	0x04, 0x1c
        /*002a*/ 	.short	(.L_58 - .L_57)


	//   ....[0]....
.L_57:
        /*002c*/ 	.word	0x00000090


	//----- nvinfo : EIATTR_SW_WAR
	.align		4
.L_58:
        /*0030*/ 	.byte	0x04, 0x36
        /*0032*/ 	.short	(.L_60 - .L_59)
.L_59:
        /*0034*/ 	.word	0x00000008
.L_60:


//--------------------- .nv.callgraph             --------------------------
	.section	.nv.callgraph,"",@"SHT_CUDA_CALLGRAPH"
	.align	4
	.sectionentsize	8
	.align		4
        /*0000*/ 	.word	0x00000000
	.align		4
        /*0004*/ 	.word	0xffffffff
	.align		4
        /*0008*/ 	.word	index@(_Z9helloCUDAv)
	.align		4
        /*000c*/ 	.word	index@(vprintf)
	.align		4
        /*0010*/ 	.word	0x00000000
	.align		4
        /*0014*/ 	.word	0xfffffffe
	.align		4
        /*0018*/ 	.word	0x00000000
	.align		4
        /*001c*/ 	.word	0xfffffffd
	.align		4
        /*0020*/ 	.word	0x00000000
	.align		4
        /*0024*/ 	.word	0xfffffffc


//--------------------- .nv.constant4             --------------------------
	.section	.nv.constant4,"a",@progbits
	.align	8
	.align		8
.nv.constant4:
        /*0000*/ 	.dword	$str
	.align		8
        /*0008*/ 	.dword	vprintf


//--------------------- .text._Z10vector_addPfS_S_i --------------------------
	.section	.text._Z10vector_addPfS_S_i,"ax",@progbits
	.align	128
        .global         _Z10vector_addPfS_S_i
        .type           _Z10vector_addPfS_S_i,@function
        .size           _Z10vector_addPfS_S_i,(.L_x_9 - _Z10vector_addPfS_S_i)
        .other          _Z10vector_addPfS_S_i,@"STO_CUDA_ENTRY STV_DEFAULT"
_Z10vector_addPfS_S_i:
.text._Z10vector_addPfS_S_i:
[----:B------:R-:W-:Y:S01]  /*0000*/  LDC R1, c[0x0][0x37c] ;  /* 0x0000df00ff017b82 */ /* 0x000fe20000000800 */
[----:B------:R-:W0:Y:S07]  /*0010*/  S2R R0, SR_TID.X ;  /* 0x0000000000007919 */ /* 0x000e2e0000002100 */
[----:B------:R-:W0:Y:S01]  /*0020*/  S2UR UR4, SR_CTAID.X ;  /* 0x00000000000479c3 */ /* 0x000e220000002500 */
[----:B------:R-:W1:Y:S07]  /*0030*/  LDCU UR5, c[0x0][0x398] ;  /* 0x00007300ff0577ac */ /* 0x000e6e0008000800 */
[----:B------:R-:W0:Y:S02]  /*0040*/  LDC R9, c[0x0][0x360] ;  /* 0x0000d800ff097b82 */ /* 0x000e240000000800 */
[----:B0-----:R-:W-:-:S05]  /*0050*/  IMAD R9, R9, UR4, R0 ;  /* 0x0000000409097c24 */ /* 0x001fca000f8e0200 */
[----:B-1----:R-:W-:-:S13]  /*0060*/  ISETP.GE.AND P0, PT, R9, UR5, PT ;  /* 0x0000000509007c0c */ /* 0x002fda000bf06270 */
[----:B------:R-:W-:Y:S05]  /*0070*/  @P0 EXIT ;  /* 0x000000000000094d */ /* 0x000fea0003800000 */
[----:B------:R-:W0:Y:S01]  /*0080*/  LDC.64 R2, c[0x0][0x388] ;  /* 0x0000e200ff027b82 */ /* 0x000e220000000a00 */
[----:B------:R-:W1:Y:S07]  /*0090*/  LDCU.64 UR4, c[0x0][0x358] ;  /* 0x00006b00ff0477ac */ /* 0x000e6e0008000a00 */
[----:B------:R-:W2:Y:S08]  /*00a0*/  LDC.64 R4, c[0x0][0x390] ;  /* 0x0000e400ff047b82 */ /* 0x000eb00000000a00 */
[----:B------:R-:W3:Y:S01]  /*00b0*/  LDC.64 R6, c[0x0][0x380] ;  /* 0x0000e000ff067b82 */ /* 0x000ee20000000a00 */
[----:B0-----:R-:W-:-:S06]  /*00c0*/  IMAD.WIDE R2, R9, 0x4, R2 ;  /* 0x0000000409027825 */ /* 0x001fcc00078e0202 */
[----:B-1----:R-:W4:Y:S01]  /*00d0*/  LDG.E R2, desc[UR4][R2.64] ;  /* 0x0000000402027981 */ /* 0x002f22000c1e1900 */
[----:B--2---:R-:W-:-:S06]  /*00e0*/  IMAD.WIDE R4, R9, 0x4, R4 ;  /* 0x0000000409047825 */ /* 0x004fcc00078e0204 */
[----:B------:R-:W4:Y:S01]  /*00f0*/  LDG.E R5, desc[UR4][R4.64] ;  /* 0x0000000404057981 */ /* 0x000f22000c1e1900 */
[----:B---3--:R-:W-:-:S04]  /*0100*/  IMAD.WIDE R6, R9, 0x4, R6 ;  /* 0x0000000409067825 */ /* 0x008fc800078e0206 */
[----:B----4-:R-:W-:-:S05]  /*0110*/  FADD R9, R2, R5 ;  /* 0x0000000502097221 */ /* 0x010fca0000000000 */
[----:B------:R-:W-:Y:S01]  /*0120*/  STG.E desc[UR4][R6.64], R9 ;  /* 0x0000000906007986 */ /* 0x000fe2000c101904 */
[----:B------:R-:W-:Y:S05]  /*0130*/  EXIT ;  /* 0x000000000000794d */ /* 0x000fea0003800000 */
.L_x_0:
[----:B------:R-:W-:-:S00]  /*0140*/  BRA `(.L_x_0) ;  /* 0xfffffffc00fc7947 */ /* 0x000fc0000383ffff */
[----:B------:R-:W-:-:S00]  /*0150*/  NOP ;  /* 0x0000000000007918 */ /* 0x000fc00000000000 */
        /* <DEDUP_REMOVED lines=10> */
.L_x_9:


//--------------------- .text._Z16vector_add_plainPfS_S_i --------------------------
	.section	.text._Z16vector_add_plainPfS_S_i,"ax",@progbits
	.align	128
        .global         _Z16vector_add_plainPfS_S_i
        .type           _Z16vector_add_plainPfS_S_i,@function
        .size           _Z16vector_add_plainPfS_S_i,(.L_x_10 - _Z16vector_add_plainPfS_S_i)
        .other          _Z16vector_add_plainPfS_S_i,@"STO_CUDA_ENTRY STV_DEFAULT"
_Z16vector_add_plainPfS_S_i:
.text._Z16vector_add_plainPfS_S_i:
[----:B------:R-:W-:Y:S08]  /*0000*/  LDC R1, c[0x0][0x37c] ;  /* 0x0000df00ff017b82 */ /* 0x000ff00000000800 */
[----:B------:R-:W0:Y:S02]  /*0010*/  LDC R2, c[0x0][0x398] ;  /* 0x0000e600ff027b82 */ /* 0x000e240000000800 */
[----:B0-----:R-:W-:-:S13]  /*0020*/  ISETP.GE.AND P0, PT, R2, 0x1, PT ;  /* 0x000000010200780c */ /* 0x001fda0003f06270 */
[----:B------:R-:W-:Y:S05]  /*0030*/  @!P0 EXIT ;  /* 0x000000000000894d */ /* 0x000fea0003800000 */
[C---:B------:R-:W-:Y:S01]  /*0040*/  ISETP.GE.U32.AND P1, PT, R2.reuse, 0x10, PT ;  /* 0x000000100200780c */ /* 0x040fe20003f26070 */
[----:B------:R-:W0:Y:S01]  /*0050*/  LDCU.64 UR10, c[0x0][0x358] ;  /* 0x00006b00ff0a77ac */ /* 0x000e220008000a00 */
[----:B------:R-:W-:Y:S01]  /*0060*/  LOP3.LUT R12, R2, 0xf, RZ, 0xc0, !PT ;  /* 0x0000000f020c7812 */ /* 0x000fe200078ec0ff */
[----:B------:R-:W-:-:S03]  /*0070*/  HFMA2 R0, -RZ, RZ, 0, 0 ;  /* 0x00000000ff007431 */ /* 0x000fc600000001ff */
[----:B------:R-:W-:-:S07]  /*0080*/  ISETP.NE.AND P0, PT, R12, RZ, PT ;  /* 0x000000ff0c00720c */ /* 0x000fce0003f05270 */
[----:B------:R-:W-:Y:S06]  /*0090*/  @!P1 BRA `(.L_x_1) ;  /* 0x0000000400789947 */ /* 0x000fec0003800000 */
[----:B------:R-:W1:Y:S01]  /*00a0*/  LDCU.128 UR12, c[0x0][0x380] ;  /* 0x00007000ff0c77ac */ /* 0x000e620008000c00 */
[----:B------:R-:W-:Y:S01]  /*00b0*/  LOP3.LUT R0, R2, 0x7ffffff0, RZ, 0xc0, !PT ;  /* 0x7ffffff002007812 */ /* 0x000fe200078ec0ff */
[----:B------:R-:W2:Y:S03]  /*00c0*/  LDCU.64 UR6, c[0x0][0x390] ;  /* 0x00007200ff0677ac */ /* 0x000ea60008000a00 */
[----:B------:R-:W-:Y:S01]  /*00d0*/  IADD3 R3, PT, PT, -R0, RZ, RZ ;  /* 0x000000ff00037210 */ /* 0x000fe20007ffe1ff */
[----:B-1----:R-:W-:Y:S02]  /*00e0*/  UIADD3 UR8, UP0, UPT, UR14, 0x20, URZ ;  /* 0x000000200e087890 */ /* 0x002fe4000ff1e0ff */
[----:B------:R-:W-:Y:S02]  /*00f0*/  UIADD3 UR4, UP2, UPT, UR12, 0x20, URZ ;  /* 0x000000200c047890 */ /* 0x000fe4000ff5e0ff */
[----:B--2---:R-:W-:-:S02]  /*0100*/  UIADD3 UR6, UP1, UPT, UR6, 0x20, URZ ;  /* 0x0000002006067890 */ /* 0x004fc4000ff3e0ff */
[----:B------:R-:W-:Y:S01]  /*0110*/  UIADD3.X UR9, UPT, UPT, URZ, UR15, URZ, UP0, !UPT ;  /* 0x0000000fff097290 */ /* 0x000fe200087fe4ff */
[----:B------:R-:W-:Y:S01]  /*0120*/  MOV R16, UR8 ;  /* 0x0000000800107c02 */ /* 0x000fe20008000f00 */
[----:B------:R-:W-:Y:S01]  /*0130*/  UIADD3.X UR5, UPT, UPT, URZ, UR13, URZ, UP2, !UPT ;  /* 0x0000000dff057290 */ /* 0x000fe200097fe4ff */
[----:B------:R-:W-:Y:S01]  /*0140*/  MOV R10, UR4 ;  /* 0x00000004000a7c02 */ /* 0x000fe20008000f00 */
[----:B------:R-:W-:Y:S01]  /*0150*/  UIADD3.X UR7, UPT, UPT, URZ, UR7, URZ, UP1, !UPT ;  /* 0x00000007ff077290 */ /* 0x000fe20008ffe4ff */
[----:B------:R-:W-:Y:S01]  /*0160*/  IMAD.U32 R11, RZ, RZ, UR6 ;  /* 0x00000006ff0b7e24 */ /* 0x000fe2000f8e00ff */
[----:B------:R-:W-:Y:S02]  /*0170*/  MOV R5, UR9 ;  /* 0x0000000900057c02 */ /* 0x000fe40008000f00 */
[----:B------:R-:W-:Y:S02]  /*0180*/  IMAD.U32 R13, RZ, RZ, UR5 ;  /* 0x00000005ff0d7e24 */ /* 0x000fe4000f8e00ff */
[----:B------:R-:W-:-:S07]  /*0190*/  MOV R14, UR7 ;  /* 0x00000007000e7c02 */ /* 0x000fce0008000f00 */
.L_x_2:
[----:B------:R-:W-:Y:S02]  /*01a0*/  MOV R4, R16 ;  /* 0x0000001000047202 */ /* 0x000fe40000000f00 */
[----:B------:R-:W-:Y:S02]  /*01b0*/  MOV R6, R11 ;  /* 0x0000000b00067202 */ /* 0x000fe40000000f00 */
[----:B------:R-:W-:Y:S01]  /*01c0*/  MOV R7, R14 ;  /* 0x0000000e00077202 */ /* 0x000fe20000000f00 */
[----:B0-2---:R-:W2:Y:S04]  /*01d0*/  LDG.E R8, desc[UR10][R4.64+-0x20] ;  /* 0xffffe00a04087981 */ /* 0x005ea8000c1e1900 */
[----:B------:R-:W2:Y:S02]  /*01e0*/  LDG.E R9, desc[UR10][R6.64+-0x20] ;  /* 0xffffe00a06097981 */ /* 0x000ea4000c1e1900 */
[----:B--2---:R-:W-:Y:S01]  /*01f0*/  FADD R11, R8, R9 ;  /* 0x00000009080b7221 */ /* 0x004fe20000000000 */
[----:B------:R-:W-:Y:S01]  /*0200*/  IMAD.MOV.U32 R8, RZ, RZ, R10 ;  /* 0x000000ffff087224 */ /* 0x000fe200078e000a */
[----:B------:R-:W-:-:S05]  /*0210*/  MOV R9, R13 ;  /* 0x0000000d00097202 */ /* 0x000fca0000000f00 */
[----:B------:R0:W-:Y:S04]  /*0220*/  STG.E desc[UR10][R8.64+-0x20], R11 ;  /* 0xffffe00b08007986 */ /* 0x0001e8000c10190a */
[----:B------:R-:W2:Y:S04]  /*0230*/  LDG.E R10, desc[UR10][R4.64+-0x1c] ;  /* 0xffffe40a040a7981 */ /* 0x000ea8000c1e1900 */
[----:B------:R-:W2:Y:S02]  /*0240*/  LDG.E R13, desc[UR10][R6.64+-0x1c] ;  /* 0xffffe40a060d7981 */ /* 0x000ea4000c1e1900 */
[----:B--2---:R-:W-:-:S05]  /*0250*/  FADD R13, R10, R13 ;  /* 0x0000000d0a0d7221 */ /* 0x004fca0000000000 */
[----:B------:R1:W-:Y:S04]  /*0260*/  STG.E desc[UR10][R8.64+-0x1c], R13 ;  /* 0xffffe40d08007986 */ /* 0x0003e8000c10190a */
[----:B------:R-:W2:Y:S04]  /*0270*/  LDG.E R10, desc[UR10][R4.64+-0x18] ;  /* 0xffffe80a040a7981 */ /* 0x000ea8000c1e1900 */
[----:B------:R-:W2:Y:S02]  /*0280*/  LDG.E R15, desc[UR10][R6.64+-0x18] ;  /* 0xffffe80a060f7981 */ /* 0x000ea4000c1e1900 */
[----:B--2---:R-:W-:-:S05]  /*0290*/  FADD R15, R10, R15 ;  /* 0x0000000f0a0f7221 */ /* 0x004fca0000000000 */
[----:B------:R2:W-:Y:S04]  /*02a0*/  STG.E desc[UR10][R8.64+-0x18], R15 ;  /* 0xffffe80f08007986 */ /* 0x0005e8000c10190a */
[----:B------:R-:W3:Y:S04]  /*02b0*/  LDG.E R10, desc[UR10][R4.64+-0x14] ;  /* 0xffffec0a040a7981 */ /* 0x000ee8000c1e1900 */
[----:B------:R-:W3:Y:S02]  /*02c0*/  LDG.E R17, desc[UR10][R6.64+-0x14] ;  /* 0xffffec0a06117981 */ /* 0x000ee4000c1e1900 */
[----:B---3--:R-:W-:-:S05]  /*02d0*/  FADD R17, R10, R17 ;  /* 0x000000110a117221 */ /* 0x008fca0000000000 */
[----:B------:R3:W-:Y:S04]  /*02e0*/  STG.E desc[UR10][R8.64+-0x14], R17 ;  /* 0xffffec1108007986 */ /* 0x0007e8000c10190a */
[----:B------:R-:W4:Y:S04]  /*02f0*/  LDG.E R10, desc[UR10][R4.64+-0x10] ;  /* 0xfffff00a040a7981 */ /* 0x000f28000c1e1900 */
[----:B0-----:R-:W4:Y:S02]  /*0300*/  LDG.E R11, desc[UR10][R6.64+-0x10] ;  /* 0xfffff00a060b7981 */ /* 0x001f24000c1e1900 */
[----:B----4-:R-:W-:-:S05]  /*0310*/  FADD R11, R10, R11 ;  /* 0x0000000b0a0b7221 */ /* 0x010fca0000000000 */
[----:B------:R0:W-:Y:S04]  /*0320*/  STG.E desc[UR10][R8.64+-0x10], R11 ;  /* 0xfffff00b08007986 */ /* 0x0001e8000c10190a */
[----:B------:R-:W4:Y:S04]  /*0330*/  LDG.E R10, desc[UR10][R4.64+-0xc] ;  /* 0xfffff40a040a7981 */ /* 0x000f28000c1e1900 */
[----:B-1----:R-:W4:Y:S02]  /*0340*/  LDG.E R13, desc[UR10][R6.64+-0xc] ;  /* 0xfffff40a060d7981 */ /* 0x002f24000c1e1900 */
[----:B----4-:R-:W-:-:S05]  /*0350*/  FADD R13, R10, R13 ;  /* 0x0000000d0a0d7221 */ /* 0x010fca0000000000 */
[----:B------:R1:W-:Y:S04]  /*0360*/  STG.E desc[UR10][R8.64+-0xc], R13 ;  /* 0xfffff40d08007986 */ /* 0x0003e8000c10190a */
[----:B------:R-:W4:Y:S04]  /*0370*/  LDG.E R10, desc[UR10][R4.64+-0x8] ;  /* 0xfffff80a040a7981 */ /* 0x000f28000c1e1900 */
[----:B--2---:R-:W4:Y:S02]  /*0380*/  LDG.E R15, desc[UR10][R6.64+-0x8] ;  /* 0xfffff80a060f7981 */ /* 0x004f24000c1e1900 */
[----:B----4-:R-:W-:-:S05]  /*0390*/  FADD R15, R10, R15 ;  /* 0x0000000f0a0f7221 */ /* 0x010fca0000000000 */
[----:B------:R2:W-:Y:S04]  /*03a0*/  STG.E desc[UR10][R8.64+-0x8], R15 ;  /* 0xfffff80f08007986 */ /* 0x0005e8000c10190a */
[----:B------:R-:W4:Y:S04]  /*03b0*/  LDG.E R10, desc[UR10][R4.64+-0x4] ;  /* 0xfffffc0a040a7981 */ /* 0x000f28000c1e1900 */
[----:B---3--:R-:W4:Y:S02]  /*03c0*/  LDG.E R17, desc[UR10][R6.64+-0x4] ;  /* 0xfffffc0a06117981 */ /* 0x008f24000c1e1900 */
[----:B----4-:R-:W-:-:S05]  /*03d0*/  FADD R17, R10, R17 ;  /* 0x000000110a117221 */ /* 0x010fca0000000000 */
        /* <DEDUP_REMOVED lines=26> */
[----:B--2---:R-:W4:Y:S01]  /*0580*/  LDG.E R15, desc[UR10][R6.64+0x18] ;  /* 0x0000180a060f7981 */ /* 0x004f22000c1e1900 */
[----:B------:R-:W-:Y:S01]  /*0590*/  IADD3 R3, PT, PT, R3, 0x10, RZ ;  /* 0x0000001003037810 */ /* 0x000fe20007ffe0ff */
[----:B----4-:R-:W-:-:S05]  /*05a0*/  FADD R15, R10, R15 ;  /* 0x0000000f0a0f7221 */ /* 0x010fca0000000000 */
[----:B------:R2:W-:Y:S04]  /*05b0*/  STG.E desc[UR10][R8.64+0x18], R15 ;  /* 0x0000180f08007986 */ /* 0x0005e8000c10190a */
[----:B------:R4:W5:Y:S04]  /*05c0*/  LDG.E R10, desc[UR10][R4.64+0x1c] ;  /* 0x00001c0a040a7981 */ /* 0x000968000c1e1900 */
[----:B---3--:R-:W5:Y:S01]  /*05d0*/  LDG.E R17, desc[UR10][R6.64+0x1c] ;  /* 0x00001c0a06117981 */ /* 0x008f62000c1e1900 */
[----:B------:R-:W-:Y:S02]  /*05e0*/  ISETP.NE.AND P1, PT, R3, RZ, PT ;  /* 0x000000ff0300720c */ /* 0x000fe40003f25270 */
[----:B0-----:R-:W-:-:S02]  /*05f0*/  IADD3 R11, P3, PT, R6, 0x40, RZ ;  /* 0x00000040060b7810 */ /* 0x001fc40007f7e0ff */
[----:B------:R-:W-:-:S03]  /*0600*/  IADD3 R16, P2, PT, R4, 0x40, RZ ;  /* 0x0000004004107810 */ /* 0x000fc60007f5e0ff */
[----:B------:R-:W-:Y:S01]  /*0610*/  IMAD.X R14, RZ, RZ, R7, P3 ;  /* 0x000000ffff0e7224 */ /* 0x000fe200018e0607 */
[----:B----4-:R-:W-:Y:S01]  /*0620*/  IADD3.X R5, PT, PT, RZ, R5, RZ, P2, !PT ;  /* 0x00000005ff057210 */ /* 0x010fe200017fe4ff */
[----:B-----5:R-:W-:Y:S01]  /*0630*/  FADD R17, R10, R17 ;  /* 0x000000110a117221 */ /* 0x020fe20000000000 */
[----:B------:R-:W-:-:S04]  /*0640*/  IADD3 R10, P4, PT, R8, 0x40, RZ ;  /* 0x00000040080a7810 */ /* 0x000fc80007f9e0ff */
[----:B------:R2:W-:Y:S01]  /*0650*/  STG.E desc[UR10][R8.64+0x1c], R17 ;  /* 0x00001c1108007986 */ /* 0x0005e2000c10190a */
[----:B-1----:R-:W-:Y:S01]  /*0660*/  IADD3.X R13, PT, PT, RZ, R9, RZ, P4, !PT ;  /* 0x00000009ff0d7210 */ /* 0x002fe200027fe4ff */
[----:B------:R-:W-:Y:S07]  /*0670*/  @P1 BRA `(.L_x_2) ;  /* 0xfffffff800c81947 */ /* 0x000fee000383ffff */
.L_x_1:
[----:B0-----:R-:W-:Y:S05]  /*0680*/  @!P0 EXIT ;  /* 0x000000000000894d */ /* 0x001fea0003800000 */
[----:B------:R-:W-:Y:S02]  /*0690*/  ISETP.GE.U32.AND P0, PT, R12, 0x8, PT ;  /* 0x000000080c00780c */ /* 0x000fe40003f06070 */
[----:B------:R-:W-:-:S04]  /*06a0*/  LOP3.LUT R14, R2, 0x7, RZ, 0xc0, !PT ;  /* 0x00000007020e7812 */ /* 0x000fc800078ec0ff */
[----:B------:R-:W-:-:S07]  /*06b0*/  ISETP.NE.AND P1, PT, R14, RZ, PT ;  /* 0x000000ff0e00720c */ /* 0x000fce0003f25270 */
[----:B------:R-:W-:Y:S06]  /*06c0*/  @!P0 BRA `(.L_x_3) ;  /* 0x00000000009c8947 */ /* 0x000fec0003800000 */
[----:B------:R-:W0:Y:S08]  /*06d0*/  LDC.64 R4, c[0x0][0x388] ;  /* 0x0000e200ff047b82 */ /* 0x000e300000000a00 */
[----:B------:R-:W1:Y:S08]  /*06e0*/  LDC.64 R6, c[0x0][0x390] ;  /* 0x0000e400ff067b82 */ /* 0x000e700000000a00 */
[----:B--2---:R-:W2:Y:S01]  /*06f0*/  LDC.64 R8, c[0x0][0x380] ;  /* 0x0000e000ff087b82 */ /* 0x004ea20000000a00 */
[----:B0-----:R-:W-:-:S05]  /*0700*/  IMAD.WIDE.U32 R4, R0, 0x4, R4 ;  /* 0x0000000400047825 */ /* 0x001fca00078e0004 */
[----:B------:R-:W3:Y:S01]  /*0710*/  LDG.E R3, desc[UR10][R4.64] ;  /* 0x0000000a04037981 */ /* 0x000ee2000c1e1900 */
[----:B-1----:R-:W-:-:S05]  /*0720*/  IMAD.WIDE.U32 R6, R0, 0x4, R6 ;  /* 0x0000000400067825 */ /* 0x002fca00078e0006 */
[----:B------:R-:W3:Y:S01]  /*0730*/  LDG.E R10, desc[UR10][R6.64] ;  /* 0x0000000a060a7981 */ /* 0x000ee2000c1e1900 */
[----:B--2---:R-:W-:-:S04]  /*0740*/  IMAD.WIDE.U32 R8, R0, 0x4, R8 ;  /* 0x0000000400087825 */ /* 0x004fc800078e0008 */
[----:B---3--:R-:W-:-:S05]  /*0750*/  FADD R3, R3, R10 ;  /* 0x0000000a03037221 */ /* 0x008fca0000000000 */
        /* <DEDUP_REMOVED lines=13> */
[----:B0-----:R-:W4:Y:S04]  /*0830*/  LDG.E R3, desc[UR10][R4.64+0x10] ;  /* 0x0000100a04037981 */ /* 0x001f28000c1e1900 */
[----:B------:R-:W4:Y:S02]  /*0840*/  LDG.E R10, desc[UR10][R6.64+0x10] ;  /* 0x0000100a060a7981 */ /* 0x000f24000c1e1900 */
        /* <DEDUP_REMOVED lines=10> */
[----:B------:R-:W2:Y:S04]  /*08f0*/  LDG.E R10, desc[UR10][R4.64+0x1c] ;  /* 0x00001c0a040a7981 */ /* 0x000ea8000c1e1900 */
[----:B---3--:R-:W2:Y:S01]  /*0900*/  LDG.E R15, desc[UR10][R6.64+0x1c] ;  /* 0x00001c0a060f7981 */ /* 0x008ea2000c1e1900 */
[----:B------:R-:W-:Y:S01]  /*0910*/  IADD3 R0, PT, PT, R0, 0x8, RZ ;  /* 0x0000000800007810 */ /* 0x000fe20007ffe0ff */
[----:B--2---:R-:W-:-:S05]  /*0920*/  FADD R15, R10, R15 ;  /* 0x0000000f0a0f7221 */ /* 0x004fca0000000000 */
[----:B------:R0:W-:Y:S02]  /*0930*/  STG.E desc[UR10][R8.64+0x1c], R15 ;  /* 0x00001c0f08007986 */ /* 0x0001e4000c10190a */
.L_x_3:
[----:B------:R-:W-:Y:S05]  /*0940*/  @!P1 EXIT ;  /* 0x000000000000994d */ /* 0x000fea0003800000 */
[----:B------:R-:W-:Y:S02]  /*0950*/  ISETP.GE.U32.AND P0, PT, R14, 0x4, PT ;  /* 0x000000040e00780c */ /* 0x000fe40003f06070 */
[----:B------:R-:W-:-:S04]  /*0960*/  LOP3.LUT R2, R2, 0x3, RZ, 0xc0, !PT ;  /* 0x0000000302027812 */ /* 0x000fc800078ec0ff */
[----:B------:R-:W-:-:S07]  /*0970*/  ISETP.NE.AND P1, PT, R2, RZ, PT ;  /* 0x000000ff0200720c */ /* 0x000fce0003f25270 */
[----:B------:R-:W-:Y:S06]  /*0980*/  @!P0 BRA `(.L_x_4) ;  /* 0x00000000005c8947 */ /* 0x000fec0003800000 */
[----:B------:R-:W1:Y:S08]  /*0990*/  LDC.64 R4, c[0x0][0x388] ;  /* 0x0000e200ff047b82 */ /* 0x000e700000000a00 */
[----:B------:R-:W3:Y:S08]  /*09a0*/  LDC.64 R6, c[0x0][0x390] ;  /* 0x0000e400ff067b82 */ /* 0x000ef00000000a00 */
[----:B0-2---:R-:W0:Y:S01]  /*09b0*/  LDC.64 R8, c[0x0][0x380] ;  /* 0x0000e000ff087b82 */ /* 0x005e220000000a00 */
[----:B-1----:R-:W-:-:S05]  /*09c0*/  IMAD.WIDE.U32 R4, R0, 0x4, R4 ;  /* 0x0000000400047825 */ /* 0x002fca00078e0004 */
[----:B------:R-:W2:Y:S01]  /*09d0*/  LDG.E R3, desc[UR10][R4.64] ;  /* 0x0000000a04037981 */ /* 0x000ea2000c1e1900 */
[----:B---3--:R-:W-:-:S05]  /*09e0*/  IMAD.WIDE.U32 R6, R0, 0x4, R6 ;  /* 0x0000000400067825 */ /* 0x008fca00078e0006 */
[----:B------:R-:W2:Y:S01]  /*09f0*/  LDG.E R10, desc[UR10][R6.64] ;  /* 0x0000000a060a7981 */ /* 0x000ea2000c1e1900 */
[----:B0-----:R-:W-:-:S04]  /*0a00*/  IMAD.WIDE.U32 R8, R0, 0x4, R8 ;  /* 0x0000000400087825 */ /* 0x001fc800078e0008 */
[----:B--2---:R-:W-:-:S05]  /*0a10*/  FADD R3, R3, R10 ;  /* 0x0000000a03037221 */ /* 0x004fca0000000000 */
        /* <DEDUP_REMOVED lines=9> */
[----:B------:R-:W2:Y:S04]  /*0ab0*/  LDG.E R10, desc[UR10][R4.64+0xc] ;  /* 0x00000c0a040a7981 */ /* 0x000ea8000c1e1900 */
[----:B------:R-:W2:Y:S01]  /*0ac0*/  LDG.E R15, desc[UR10][R6.64+0xc] ;  /* 0x00000c0a060f7981 */ /* 0x000ea2000c1e1900 */
[----:B------:R-:W-:Y:S01]  /*0ad0*/  IADD3 R0, PT, PT, R0, 0x4, RZ ;  /* 0x0000000400007810 */ /* 0x000fe20007ffe0ff */
[----:B--2---:R-:W-:-:S05]  /*0ae0*/  FADD R15, R10, R15 ;  /* 0x0000000f0a0f7221 */ /* 0x004fca0000000000 */
[----:B------:R1:W-:Y:S02]  /*0af0*/  STG.E desc[UR10][R8.64+0xc], R15 ;  /* 0x00000c0f08007986 */ /* 0x0003e4000c10190a */
.L_x_4:
[----:B------:R-:W-:Y:S05]  /*0b00*/  @!P1 EXIT ;  /* 0x000000000000994d */ /* 0x000fea0003800000 */
[----:B------:R-:W3:Y:S08]  /*0b10*/  LDC.64 R4, c[0x0][0x380] ;  /* 0x0000e000ff047b82 */ /* 0x000ef00000000a00 */
[----:B------:R-:W4:Y:S08]  /*0b20*/  LDC.64 R6, c[0x0][0x390] ;  /* 0x0000e400ff067b82 */ /* 0x000f300000000a00 */
[----:B012---:R-:W0:Y:S01]  /*0b30*/  LDC.64 R8, c[0x0][0x388] ;  /* 0x0000e200ff087b82 */ /* 0x007e220000000a00 */
[----:B---3--:R-:W-:-:S04]  /*0b40*/  IMAD.WIDE.U32 R4, R0, 0x4, R4 ;  /* 0x0000000400047825 */ /* 0x008fc800078e0004 */
[----:B------:R-:W-:Y:S01]  /*0b50*/  IMAD.MOV.U32 R10, RZ, RZ, R4 ;  /* 0x000000ffff0a7224 */ /* 0x000fe200078e0004 */
[----:B------:R-:W-:Y:S01]  /*0b60*/  MOV R13, R5 ;  /* 0x00000005000d7202 */ /* 0x000fe20000000f00 */
[----:B----4-:R-:W-:-:S05]  /*0b70*/  IMAD.WIDE.U32 R6, R0, 0x4, R6 ;  /* 0x0000000400067825 */ /* 0x010fca00078e0006 */
[----:B------:R-:W-:Y:S01]  /*0b80*/  MOV R11, R7 ;  /* 0x00000007000b7202 */ /* 0x000fe20000000f00 */
[----:B0-----:R-:W-:Y:S01]  /*0b90*/  IMAD.WIDE.U32 R8, R0, 0x4, R8 ;  /* 0x0000000400087825 */ /* 0x001fe200078e0008 */
[----:B------:R-:W-:-:S07]  /*0ba0*/  IADD3 R0, PT, PT, -R2, RZ, RZ ;  /* 0x000000ff02007210 */ /* 0x000fce0007ffe1ff */
.L_x_5:
[----:B0-----:R-:W-:Y:S01]  /*0bb0*/  IMAD.MOV.U32 R2, RZ, RZ, R8 ;  /* 0x000000ffff027224 */ /* 0x001fe200078e0008 */
[----:B------:R-:W-:Y:S02]  /*0bc0*/  MOV R5, R11 ;  /* 0x0000000b00057202 */ /* 0x000fe40000000f00 */
[----:B------:R-:W-:Y:S02]  /*0bd0*/  MOV R3, R9 ;  /* 0x0000000900037202 */ /* 0x000fe40000000f00 */
[----:B------:R-:W-:-:S03]  /*0be0*/  MOV R4, R6 ;  /* 0x0000000600047202 */ /* 0x000fc60000000f00 */
[----:B------:R0:W2:Y:S04]  /*0bf0*/  LDG.E R2, desc[UR10][R2.64] ;  /* 0x0000000a02027981 */ /* 0x0000a8000c1e1900 */
[----:B------:R-:W2:Y:S01]  /*0c00*/  LDG.E R5, desc[UR10][R4.64] ;  /* 0x0000000a04057981 */ /* 0x000ea2000c1e1900 */
[----:B------:R-:W-:Y:S02]  /*0c10*/  IADD3 R0, PT, PT, R0, 0x1, RZ ;  /* 0x0000000100007810 */ /* 0x000fe40007ffe0ff */
[----:B------:R-:W-:Y:S02]  /*0c20*/  IADD3 R6, P2, PT, R6, 0x4, RZ ;  /* 0x0000000406067810 */ /* 0x000fe40007f5e0ff */
[----:B------:R-:W-:Y:S01]  /*0c30*/  ISETP.NE.AND P0, PT, R0, RZ, PT ;  /* 0x000000ff0000720c */ /* 0x000fe20003f05270 */
[----:B0-----:R-:W-:Y:S01]  /*0c40*/  IMAD.MOV.U32 R3, RZ, RZ, R13 ;  /* 0x000000ffff037224 */ /* 0x001fe200078e000d */
[----:B------:R-:W-:-:S02]  /*0c50*/  IADD3 R8, P3, PT, R8, 0x4, RZ ;  /* 0x0000000408087810 */ /* 0x000fc40007f7e0ff */
[----:B------:R-:W-:Y:S02]  /*0c60*/  IADD3.X R11, PT, PT, RZ, R11, RZ, P2, !PT ;  /* 0x0000000bff0b7210 */ /* 0x000fe400017fe4ff */
[----:B------:R-:W-:Y:S01]  /*0c70*/  IADD3.X R9, PT, PT, RZ, R9, RZ, P3, !PT ;  /* 0x00000009ff097210 */ /* 0x000fe20001ffe4ff */
[----:B--2---:R-:W-:Y:S01]  /*0c80*/  FADD R7, R2, R5 ;  /* 0x0000000502077221 */ /* 0x004fe20000000000 */
[----:B------:R-:W-:Y:S02]  /*0c90*/  MOV R2, R10 ;  /* 0x0000000a00027202 */ /* 0x000fe40000000f00 */
[----:B------:R-:W-:-:S03]  /*0ca0*/  IADD3 R10, P1, PT, R10, 0x4, RZ ;  /* 0x000000040a0a7810 */ /* 0x000fc60007f3e0ff */
[----:B------:R0:W-:Y:S01]  /*0cb0*/  STG.E desc[UR10][R2.64], R7 ;  /* 0x0000000702007986 */ /* 0x0001e2000c10190a */
[----:B------:R-:W-:Y:S01]  /*0cc0*/  IADD3.X R13, PT, PT, RZ, R13, RZ, P1, !PT ;  /* 0x0000000dff0d7210 */ /* 0x000fe20000ffe4ff */
[----:B------:R-:W-:Y:S08]  /*0cd0*/  @P0 BRA `(.L_x_5) ;  /* 0xfffffffc00b40947 */ /* 0x000ff0000383ffff */
[----:B------:R-:W-:Y:S05]  /*0ce0*/  EXIT ;  /* 0x000000000000794d */ /* 0x000fea0003800000 */
.L_x_6:
        /* <DEDUP_REMOVED lines=9> */
.L_x_10:


//--------------------- .text._Z9helloCUDAv       --------------------------
	.section	.text._Z9helloCUDAv,"ax",@progbits
	.align	128
        .global         _Z9helloCUDAv
        .type           _Z9helloCUDAv,@function
        .size           _Z9helloCUDAv,(.L_x_11 - _Z9helloCUDAv)
        .other          _Z9helloCUDAv,@"STO_CUDA_ENTRY STV_DEFAULT"
_Z9helloCUDAv:
.text._Z9helloCUDAv:
[----:B------:R-:W0:Y:S01]  /*0000*/  LDC R1, c[0x0][0x37c] ;  /* 0x0000df00ff017b82 */ /* 0x000e220000000800 */
[----:B------:R-:W-:Y:S01]  /*0010*/  MOV R0, 0x8 ;  /* 0x0000000800007802 */ /* 0x000fe20000000f00 */
[----:B------:R-:W1:Y:S01]  /*0020*/  LDCU.64 UR4, c[0x4][URZ] ;  /* 0x01000000ff0477ac */ /* 0x000e620008000a00 */
[----:B------:R-:W-:-:S05]  /*0030*/  CS2R R6, SRZ ;  /* 0x0000000000067805 */ /* 0x000fca000001ff00 */
[----:B------:R2:W3:Y:S01]  /*0040*/  LDC.64 R2, c[0x4][R0] ;  /* 0x0100000000027b82 */ /* 0x0004e20000000a00 */
[----:B-1----:R-:W-:Y:S02]  /*0050*/  IMAD.U32 R4, RZ, RZ, UR4 ;  /* 0x00000004ff047e24 */ /* 0x002fe4000f8e00ff */
[----:B--2---:R-:W-:-:S07]  /*0060*/  IMAD.U32 R5, RZ, RZ, UR5 ;  /* 0x00000005ff057e24 */ /* 0x004fce000f8e00ff */
[----:B------:R-:W-:-:S07]  /*0070*/  LEPC R20, `(.L_x_7) ;  /* 0x000000001014794e */ /* 0x000fce0000000000 */
[----:B0--3--:R-:W-:Y:S05]  /*0080*/  CALL.ABS.NOINC R2 ;  /* 0x0000000002007343 */ /* 0x009fea0003c00000 */
.L_x_7:
[----:B------:R-:W-:Y:S05]  /*0090*/  EXIT ;  /* 0x000000000000794d */ /* 0x000fea0003800000 */
.L_x_8:
        /* <DEDUP_REMOVED lines=14> */
.L_x_11:


//--------------------- .nv.global.init           --------------------------
	.section	.nv.global.init,"aw",@progbits
.nv.global.init:
	.type		$str,@object
	.size		$str,(.L_0 - $str)
$str:
        /*0000*/ 	.byte	0x48, 0x65, 0x6c, 0x6c, 0x6f, 0x2c, 0x20, 0x43, 0x55, 0x44, 0x41, 0x21, 0x0a, 0x00
.L_0:


//--------------------- .nv.shared.reserved.0     --------------------------
	.section	.nv.shared.reserved.0,"aw",@nobits
	.weak		__nv_reservedSMEM_offset_0_alias
	.size		__nv_reservedSMEM_offset_0_alias, 0, 64
	.other		__nv_reservedSMEM_offset_0_alias,@"STO_CUDA_RESERVED_SHARED STV_DEFAULT"
__nv_reservedSMEM_offset_0_alias:
	.zero		0
	.zero		64


//--------------------- .nv.constant0._Z10vector_addPfS_S_i --------------------------
	.section	.nv.constant0._Z10vector_addPfS_S_i,"a",@progbits
	.sectionflags	@""
	.align	4
.nv.constant0._Z10vector_addPfS_S_i:
	.zero		924


//--------------------- .nv.constant0._Z16vector_add_plainPfS_S_i --------------------------
	.section	.nv.constant0._Z16vector_add_plainPfS_S_i,"a",@progbits
	.sectionflags	@""
	.align	4
.nv.constant0._Z16vector_add_plainPfS_S_i:
	.zero		924


//--------------------- .nv.constant0._Z9helloCUDAv --------------------------
	.section	.nv.constant0._Z9helloCUDAv,"a",@progbits
	.sectionflags	@""
	.align	4
.nv.constant0._Z9helloCUDAv:
	.zero		896


//--------------------- SYMBOLS --------------------------

	.type		.nv.reservedSmem.offset0,@object
	.size		.nv.reservedSmem.offset0,0x4
	.type		vprintf,@function
